//
// Generated by NVIDIA NVVM Compiler
//
// Compiler Build ID: CL-36424714
// Cuda compilation tools, release 13.0, V13.0.88
// Based on NVVM 20.0.0
//

.version 9.0
.target sm_100
.address_size 64

	// .globl	_Z3addiPfS_
.extern .func  (.param .b32 func_retval0) vprintf
(
	.param .b64 vprintf_param_0,
	.param .b64 vprintf_param_1
)
;
.global .align 1 .b8 $str[55] = {84, 104, 114, 101, 97, 100, 32, 32, 37, 100, 44, 32, 98, 108, 111, 99, 107, 32, 37, 100, 44, 32, 115, 105, 108, 105, 99, 101, 32, 115, 105, 122, 101, 32, 37, 100, 44, 32, 105, 110, 105, 116, 32, 37, 100, 44, 32, 101, 110, 100, 32, 37, 100, 10};

.visible .entry _Z3addiPfS_(
	.param .u32 _Z3addiPfS__param_0,
	.param .u64 .ptr .align 1 _Z3addiPfS__param_1,
	.param .u64 .ptr .align 1 _Z3addiPfS__param_2
)
{
	.local .align 8 .b8 	__local_depot0[24];
	.reg .b64 	%SP;
	.reg .b64 	%SPL;
	.reg .pred 	%p<3>;
	.reg .b32 	%r<18>;
	.reg .b32 	%f<6>;
	.reg .b64 	%rd<12>;

	mov.u64 	%SPL, __local_depot0;
	cvta.local.u64 	%SP, %SPL;
	ld.param.u32 	%r5, [_Z3addiPfS__param_0];
	ld.param.u64 	%rd3, [_Z3addiPfS__param_1];
	ld.param.u64 	%rd4, [_Z3addiPfS__param_2];
	add.u64 	%rd5, %SP, 0;
	add.u64 	%rd6, %SPL, 0;
	mov.u32 	%r6, %ntid.x;
	mov.u32 	%r7, %nctaid.x;
	mul.lo.s32 	%r8, %r6, %r7;
	div.u32 	%r1, %r5, %r8;
	mov.u32 	%r9, %tid.x;
	mov.u32 	%r10, %ctaid.x;
	mad.lo.s32 	%r11, %r6, %r10, %r9;
	mul.lo.s32 	%r2, %r11, %r1;
	add.s32 	%r12, %r1, %r2;
	add.s32 	%r13, %r12, -1;
	st.local.v2.u32 	[%rd6], {%r9, %r10};
	st.local.v2.u32 	[%rd6+8], {%r1, %r2};
	st.local.u32 	[%rd6+16], %r13;
	mov.u64 	%rd7, $str;
	cvta.global.u64 	%rd8, %rd7;
	{ // callseq 0, 0
	.param .b64 param0;
	st.param.b64 	[param0], %rd8;
	.param .b64 param1;
	st.param.b64 	[param1], %rd5;
	.param .b32 retval0;
	call.uni (retval0), 
	vprintf, 
	(
	param0, 
	param1
	);
	ld.param.b32 	%r14, [retval0];
	} // callseq 0
	setp.lt.s32 	%p1, %r1, 1;
	@%p1 bra 	$L__BB0_3;
	cvta.to.global.u64 	%rd9, %rd3;
	cvta.to.global.u64 	%rd10, %rd4;
	mul.wide.s32 	%rd11, %r2, 4;
	add.s64 	%rd1, %rd9, %rd11;
	add.s64 	%rd2, %rd10, %rd11;
	ld.global.f32 	%f5, [%rd2];
	mov.u32 	%r17, %r2;
$L__BB0_2:
	ld.global.f32 	%f4, [%rd1];
	add.f32 	%f5, %f4, %f5;
	st.global.f32 	[%rd2], %f5;
	add.s32 	%r17, %r17, 1;
	add.s32 	%r16, %r17, %r1;
	setp.lt.s32 	%p2, %r2, %r16;
	@%p2 bra 	$L__BB0_2;
$L__BB0_3:
	ret;

}


// ===== COMPILED SASS (sm_100) =====

	.target	sm_100

	.elftype	@"ET_EXEC"


//--------------------- .note.nv.tkinfo           --------------------------
	.section	.note.nv.tkinfo,"",@"SHT_NOTE"
	.sectionflags	@"SHF_NOTE_NV_TKINFO"
	.tkinfo
        /*0018*/ 	.word	0x00000002
        /*0030*/ 	.string	""
        /*0030*/ 	.string	"ptxas"
        /*0030*/ 	.string	"Cuda compilation tools, release 13.0, V13.0.88"
        /*0030*/ 	.string	"Build cuda_13.0.r13.0/compiler.36424714_0"
        /*0030*/ 	.string	"-arch sm_100 -m 64 "



//--------------------- .note.nv.cuinfo           --------------------------
	.section	.note.nv.cuinfo,"",@"SHT_NOTE"
	.sectionflags	@"SHF_NOTE_NV_CUINFO"
        /*0018*/ 	.short	0x0002
        /*001a*/ 	.short	0x0064
        /*001c*/ 	.short	0x0082
	.zero		2


//--------------------- .nv.info                  --------------------------
	.section	.nv.info,"",@"SHT_CUDA_INFO"
	.align	4


	//----- nvinfo : EIATTR_REGCOUNT
	.align		4
        /*0000*/ 	.byte	0x04, 0x2f
        /*0002*/ 	.short	(.L_2 - .L_1)
	.align		4
.L_1:
        /*0004*/ 	.word	index@(_Z3addiPfS_)
        /*0008*/ 	.word	0x00000018


	//----- nvinfo : EIATTR_FRAME_SIZE
	.align		4
.L_2:
        /*000c*/ 	.byte	0x04, 0x11
        /*000e*/ 	.short	(.L_4 - .L_3)
	.align		4
.L_3:
        /*0010*/ 	.word	index@(_Z3addiPfS_)
        /*0014*/ 	.word	0x00000018


	//----- nvinfo : EIATTR_MIN_STACK_SIZE
	.align		4
.L_4:
        /*0018*/ 	.byte	0x04, 0x12
        /*001a*/ 	.short	(.L_6 - .L_5)
	.align		4
.L_5:
        /*001c*/ 	.word	index@(_Z3addiPfS_)
        /*0020*/ 	.word	0x00000018
.L_6:


//--------------------- .nv.compat                --------------------------
	.section	.nv.compat,"",@"SHT_CUDA_COMPAT_INFO"
	.align	4
        /*0000*/ 	.byte	0x02, 0x09, 0x00, 0x00, 0x02, 0x02, 0x01, 0x00, 0x02, 0x05, 0x05, 0x00, 0x03, 0x07, 0x01, 0x01
        /*0010*/ 	.byte	0x02, 0x03, 0x00, 0x00, 0x02, 0x06, 0x01, 0x00, 0x04, 0x0b, 0x08, 0x00, 0x09, 0x00, 0x00, 0x00
        /*0020*/ 	.byte	0x00, 0x00, 0x00, 0x00


//--------------------- .nv.info._Z3addiPfS_      --------------------------
	.section	.nv.info._Z3addiPfS_,"",@"SHT_CUDA_INFO"
	.sectionflags	@""
	.align	4


	//----- nvinfo : EIATTR_CUDA_API_VERSION
	.align		4
        /*0000*/ 	.byte	0x04, 0x37
        /*0002*/ 	.short	(.L_8 - .L_7)
.L_7:
        /*0004*/ 	.word	0x00000082


	//----- nvinfo : EIATTR_KPARAM_INFO
	.align		4
.L_8:
        /*0008*/ 	.byte	0x04, 0x17
        /*000a*/ 	.short	(.L_10 - .L_9)
.L_9:
        /*000c*/ 	.word	0x00000000
        /*0010*/ 	.short	0x0002
        /*0012*/ 	.short	0x0010
        /*0014*/ 	.byte	0x00, 0xf5, 0x21, 0x00


	//----- nvinfo : EIATTR_KPARAM_INFO
	.align		4
.L_10:
        /*0018*/ 	.byte	0x04, 0x17
        /*001a*/ 	.short	(.L_12 - .L_11)
.L_11:
        /*001c*/ 	.word	0x00000000
        /*0020*/ 	.short	0x0001
        /*0022*/ 	.short	0x0008
        /*0024*/ 	.byte	0x00, 0xf5, 0x21, 0x00


	//----- nvinfo : EIATTR_KPARAM_INFO
	.align		4
.L_12:
        /*0028*/ 	.byte	0x04, 0x17
        /*002a*/ 	.short	(.L_14 - .L_13)
.L_13:
        /*002c*/ 	.word	0x00000000
        /*0030*/ 	.short	0x0000
        /*0032*/ 	.short	0x0000
        /*0034*/ 	.byte	0x00, 0xf0, 0x11, 0x00


	//----- nvinfo : EIATTR_SPARSE_MMA_MASK
	.align		4
.L_14:
        /*0038*/ 	.byte	0x03, 0x50
        /*003a*/ 	.short	0x0000


	//----- nvinfo : EIATTR_MAXREG_COUNT
	.align		4
        /*003c*/ 	.byte	0x03, 0x1b
        /*003e*/ 	.short	0x00ff


	//----- nvinfo : EIATTR_EXTERNS
	.align		4
        /*0040*/ 	.byte	0x04, 0x0f
        /*0042*/ 	.short	(.L_16 - .L_15)


	//   ....[0]....
	.align		4
.L_15:
        /*0044*/ 	.word	index@(vprintf)


	//----- nvinfo : EIATTR_MERCURY_ISA_VERSION
	.align		4
.L_16:
        /*0048*/ 	.byte	0x03, 0x5f
        /*004a*/ 	.short	0x0101


	//----- nvinfo : EIATTR_VRC_CTA_INIT_COUNT
	.align		4
        /*004c*/ 	.byte	0x02, 0x4a
	.zero		1
	.zero		1


	//----- nvinfo : EIATTR_SYSCALL_OFFSETS
	.align		4
        /*0050*/ 	.byte	0x04, 0x46
        /*0052*/ 	.short	(.L_18 - .L_17)


	//   ....[0]....
.L_17:
        /*0054*/ 	.word	0x000002a0


	//----- nvinfo : EIATTR_EXIT_INSTR_OFFSETS
	.align		4
.L_18:
        /*0058*/ 	.byte	0x04, 0x1c
        /*005a*/ 	.short	(.L_20 - .L_19)


	//   ....[0]....
.L_19:
        /*005c*/ 	.word	0x000002c0


	//   ....[1]....
        /*0060*/ 	.word	0x000003f0


	//----- nvinfo : EIATTR_CRS_STACK_SIZE
	.align		4
.L_20:
        /*0064*/ 	.byte	0x04, 0x1e
        /*0066*/ 	.short	(.L_22 - .L_21)
.L_21:
        /*0068*/ 	.word	0x00000000


	//----- nvinfo : EIATTR_CBANK_PARAM_SIZE
	.align		4
.L_22:
        /*006c*/ 	.byte	0x03, 0x19
        /*006e*/ 	.short	0x0018


	//----- nvinfo : EIATTR_PARAM_CBANK
	.align		4
        /*0070*/ 	.byte	0x04, 0x0a
        /*0072*/ 	.short	(.L_24 - .L_23)
	.align		4
.L_23:
        /*0074*/ 	.word	index@(.nv.constant0._Z3addiPfS_)
        /*0078*/ 	.short	0x0380
        /*007a*/ 	.short	0x0018


	//----- nvinfo : EIATTR_SW_WAR
	.align		4
.L_24:
        /*007c*/ 	.byte	0x04, 0x36
        /*007e*/ 	.short	(.L_26 - .L_25)
.L_25:
        /*0080*/ 	.word	0x00000008
.L_26:


//--------------------- .nv.callgraph             --------------------------
	.section	.nv.callgraph,"",@"SHT_CUDA_CALLGRAPH"
	.align	4
	.sectionentsize	8
	.align		4
        /*0000*/ 	.word	0x00000000
	.align		4
        /*0004*/ 	.word	0xffffffff
	.align		4
        /*0008*/ 	.word	index@(_Z3addiPfS_)
	.align		4
        /*000c*/ 	.word	index@(vprintf)
	.align		4
        /*0010*/ 	.word	0x00000000
	.align		4
        /*0014*/ 	.word	0xfffffffe
	.align		4
        /*0018*/ 	.word	0x00000000
	.align		4
        /*001c*/ 	.word	0xfffffffd
	.align		4
        /*0020*/ 	.word	0x00000000
	.align		4
        /*0024*/ 	.word	0xfffffffc


//--------------------- .nv.constant4             --------------------------
	.section	.nv.constant4,"a",@progbits
	.align	8
	.align		8
.nv.constant4:
        /*0000*/ 	.dword	vprintf
	.align		8
        /*0008*/ 	.dword	$str


//--------------------- .text._Z3addiPfS_         --------------------------
	.section	.text._Z3addiPfS_,"ax",@progbits
	.align	128
        .global         _Z3addiPfS_
        .type           _Z3addiPfS_,@function
        .size           _Z3addiPfS_,(.L_x_3 - _Z3addiPfS_)
        .other          _Z3addiPfS_,@"STO_CUDA_ENTRY STV_DEFAULT"
_Z3addiPfS_:
.text._Z3addiPfS_:
[----:B------:R-:W0:Y:S01]  /*0000*/  LDC R1, c[0x0][0x37c] ;  /* 0x0000df00ff017b82 */ /* 0x000e220000000800 */
[----:B------:R-:W1:Y:S07]  /*0010*/  LDCU UR5, c[0x0][0x2fc] ;  /* 0x00005f80ff0577ac */ /* 0x000e6e0008000800 */
[----:B------:R-:W2:Y:S01]  /*0020*/  LDC R4, c[0x0][0x380] ;  /* 0x0000e000ff047b82 */ /* 0x000ea20000000800 */
[----:B------:R-:W3:Y:S01]  /*0030*/  S2R R8, SR_TID.X ;  /* 0x0000000000087919 */ /* 0x000ee20000002100 */
[----:B0-----:R-:W-:Y:S01]  /*0040*/  VIADD R1, R1, 0xffffffe8 ;  /* 0xffffffe801017836 */ /* 0x001fe20000000000 */
[----:B------:R-:W0:Y:S01]  /*0050*/  LDCU UR6, c[0x0][0x360] ;  /* 0x00006c00ff0677ac */ /* 0x000e220008000800 */
[----:B------:R-:W3:Y:S01]  /*0060*/  S2R R9, SR_CTAID.X ;  /* 0x0000000000097919 */ /* 0x000ee20000002500 */
[----:B------:R-:W0:Y:S02]  /*0070*/  LDCU UR4, c[0x0][0x370] ;  /* 0x00006e00ff0477ac */ /* 0x000e240008000800 */
[----:B0-----:R-:W-:-:S06]  /*0080*/  UIMAD UR4, UR6, UR4, URZ ;  /* 0x00000004060472a4 */ /* 0x001fcc000f8e02ff */
[----:B------:R-:W-:Y:S02]  /*0090*/  IADD3 R5, PT, PT, RZ, -UR4, RZ ;  /* 0x80000004ff057c10 */ /* 0x000fe4000fffe0ff */
[----:B------:R-:W-:Y:S01]  /*00a0*/  ISETP.NE.U32.AND P2, PT, RZ, UR4, PT ;  /* 0x00000004ff007c0c */ /* 0x000fe2000bf45070 */
[----:B------:R-:W0:Y:S01]  /*00b0*/  I2F.U32.RP R0, UR4 ;  /* 0x0000000400007d06 */ /* 0x000e220008209000 */
[----:B---3--:R-:W-:Y:S01]  /*00c0*/  IMAD R17, R9, UR6, R8 ;  /* 0x0000000609117c24 */ /* 0x008fe2000f8e0208 */
[----:B------:R3:W-:Y:S01]  /*00d0*/  STL.64 [R1], R8 ;  /* 0x0000000801007387 */ /* 0x0007e20000100a00 */
[----:B------:R-:W4:Y:S05]  /*00e0*/  LDCU.64 UR6, c[0x4][0x8] ;  /* 0x01000100ff0677ac */ /* 0x000f2a0008000a00 */
[----:B0-----:R-:W0:Y:S02]  /*00f0*/  MUFU.RCP R0, R0 ;  /* 0x0000000000007308 */ /* 0x001e240000001000 */
[----:B0-----:R-:W-:-:S06]  /*0100*/  VIADD R2, R0, 0xffffffe ;  /* 0x0ffffffe00027836 */ /* 0x001fcc0000000000 */
[----:B------:R0:W5:Y:S02]  /*0110*/  F2I.FTZ.U32.TRUNC.NTZ R3, R2 ;  /* 0x0000000200037305 */ /* 0x000164000021f000 */
[----:B0-----:R-:W-:Y:S02]  /*0120*/  IMAD.MOV.U32 R2, RZ, RZ, RZ ;  /* 0x000000ffff027224 */ /* 0x001fe400078e00ff */
[----:B-----5:R-:W-:-:S04]  /*0130*/  IMAD R5, R5, R3, RZ ;  /* 0x0000000305057224 */ /* 0x020fc800078e02ff */
[----:B------:R-:W-:Y:S01]  /*0140*/  IMAD.HI.U32 R3, R3, R5, R2 ;  /* 0x0000000503037227 */ /* 0x000fe200078e0002 */
[----:B------:R-:W-:Y:S02]  /*0150*/  MOV R2, 0x0 ;  /* 0x0000000000027802 */ /* 0x000fe40000000f00 */
[----:B----4-:R-:W-:-:S03]  /*0160*/  MOV R5, UR7 ;  /* 0x0000000700057c02 */ /* 0x010fc60008000f00 */
[----:B--2---:R-:W-:-:S04]  /*0170*/  IMAD.HI.U32 R16, R3, R4, RZ ;  /* 0x0000000403107227 */ /* 0x004fc800078e00ff */
[----:B------:R-:W-:-:S04]  /*0180*/  IMAD.MOV R3, RZ, RZ, -R16 ;  /* 0x000000ffff037224 */ /* 0x000fc800078e0a10 */
[----:B------:R-:W-:Y:S02]  /*0190*/  IMAD R0, R3, UR4, R4 ;  /* 0x0000000403007c24 */ /* 0x000fe4000f8e0204 */
[----:B------:R-:W0:Y:S01]  /*01a0*/  LDC.64 R2, c[0x4][R2] ;  /* 0x0100000002027b82 */ /* 0x000e220000000a00 */
[----:B------:R-:W-:Y:S02]  /*01b0*/  IMAD.U32 R4, RZ, RZ, UR6 ;  /* 0x00000006ff047e24 */ /* 0x000fe4000f8e00ff */
[----:B------:R-:W-:-:S13]  /*01c0*/  ISETP.GE.U32.AND P0, PT, R0, UR4, PT ;  /* 0x0000000400007c0c */ /* 0x000fda000bf06070 */
[----:B------:R-:W-:Y:S01]  /*01d0*/  @P0 IADD3 R0, PT, PT, R0, -UR4, RZ ;  /* 0x8000000400000c10 */ /* 0x000fe2000fffe0ff */
[----:B------:R-:W-:-:S03]  /*01e0*/  @P0 VIADD R16, R16, 0x1 ;  /* 0x0000000110100836 */ /* 0x000fc60000000000 */
[----:B------:R-:W-:-:S13]  /*01f0*/  ISETP.GE.U32.AND P1, PT, R0, UR4, PT ;  /* 0x0000000400007c0c */ /* 0x000fda000bf26070 */
[----:B------:R-:W-:Y:S02]  /*0200*/  @P1 IADD3 R16, PT, PT, R16, 0x1, RZ ;  /* 0x0000000110101810 */ /* 0x000fe40007ffe0ff */
[----:B------:R-:W-:Y:S01]  /*0210*/  @!P2 LOP3.LUT R16, RZ, UR4, RZ, 0x33, !PT ;  /* 0x00000004ff10ac12 */ /* 0x000fe2000f8e33ff */
[----:B------:R-:W2:Y:S04]  /*0220*/  LDCU UR4, c[0x0][0x2f8] ;  /* 0x00005f00ff0477ac */ /* 0x000ea80008000800 */
[----:B------:R-:W-:-:S05]  /*0230*/  IMAD R17, R16, R17, RZ ;  /* 0x0000001110117224 */ /* 0x000fca00078e02ff */
[----:B------:R-:W-:Y:S01]  /*0240*/  IADD3 R0, PT, PT, R16, -0x1, R17 ;  /* 0xffffffff10007810 */ /* 0x000fe20007ffe011 */
[----:B------:R3:W-:Y:S04]  /*0250*/  STL.64 [R1+0x8], R16 ;  /* 0x0000081001007387 */ /* 0x0007e80000100a00 */
[----:B------:R3:W-:Y:S01]  /*0260*/  STL [R1+0x10], R0 ;  /* 0x0000100001007387 */ /* 0x0007e20000100800 */
[----:B--2---:R-:W-:-:S05]  /*0270*/  IADD3 R6, P0, PT, R1, UR4, RZ ;  /* 0x0000000401067c10 */ /* 0x004fca000ff1e0ff */
[----:B01----:R-:W-:-:S08]  /*0280*/  IMAD.X R7, RZ, RZ, UR5, P0 ;  /* 0x00000005ff077e24 */ /* 0x003fd000080e06ff */
[----:B------:R-:W-:-:S07]  /*0290*/  LEPC R20, `(.L_x_0) ;  /* 0x000000001014794e */ /* 0x000fce0000000000 */
[----:B---3--:R-:W-:Y:S05]  /*02a0*/  CALL.ABS.NOINC R2 ;  /* 0x0000000002007343 */ /* 0x008fea0003c00000 */
.L_x_0:
[----:B------:R-:W-:-:S13]  /*02b0*/  ISETP.GE.AND P0, PT, R16, 0x1, PT ;  /* 0x000000011000780c */ /* 0x000fda0003f06270 */
[----:B------:R-:W-:Y:S05]  /*02c0*/  @!P0 EXIT ;  /* 0x000000000000894d */ /* 0x000fea0003800000 */
[----:B------:R-:W0:Y:S08]  /*02d0*/  LDC.64 R10, c[0x0][0x358] ;  /* 0x0000d600ff0a7b82 */ /* 0x000e300000000a00 */
[----:B------:R-:W1:Y:S08]  /*02e0*/  LDC.64 R4, c[0x0][0x390] ;  /* 0x0000e400ff047b82 */ /* 0x000e700000000a00 */
[----:B------:R-:W2:Y:S01]  /*02f0*/  LDC.64 R2, c[0x0][0x388] ;  /* 0x0000e200ff027b82 */ /* 0x000ea20000000a00 */
[----:B0-----:R-:W-:-:S02]  /*0300*/  R2UR UR4, R10 ;  /* 0x000000000a0472ca */ /* 0x001fc400000e0000 */
[----:B------:R-:W-:Y:S01]  /*0310*/  R2UR UR5, R11 ;  /* 0x000000000b0572ca */ /* 0x000fe200000e0000 */
[----:B-1----:R-:W-:-:S12]  /*0320*/  IMAD.WIDE R4, R17, 0x4, R4 ;  /* 0x0000000411047825 */ /* 0x002fd800078e0204 */
[----:B------:R0:W5:Y:S01]  /*0330*/  LDG.E R7, desc[UR4][R4.64] ;  /* 0x0000000404077981 */ /* 0x000162000c1e1900 */
[----:B------:R-:W-:Y:S01]  /*0340*/  MOV R9, R17 ;  /* 0x0000001100097202 */ /* 0x000fe20000000f00 */
[----:B--2---:R-:W-:-:S07]  /*0350*/  IMAD.WIDE R2, R17, 0x4, R2 ;  /* 0x0000000411027825 */ /* 0x004fce00078e0202 */
.L_x_1:
[----:B------:R-:W-:Y:S02]  /*0360*/  R2UR UR4, R10 ;  /* 0x000000000a0472ca */ /* 0x000fe400000e0000 */
[----:B------:R-:W-:-:S13]  /*0370*/  R2UR UR5, R11 ;  /* 0x000000000b0572ca */ /* 0x000fda00000e0000 */
[----:B------:R-:W2:Y:S01]  /*0380*/  LDG.E R0, desc[UR4][R2.64] ;  /* 0x0000000402007981 */ /* 0x000ea2000c1e1900 */
[----:B------:R-:W-:Y:S02]  /*0390*/  VIADD R9, R9, 0x1 ;  /* 0x0000000109097836 */ /* 0x000fe40000000000 */
[----:B--2--5:R-:W-:-:S03]  /*03a0*/  FADD R7, R0, R7 ;  /* 0x0000000700077221 */ /* 0x024fc60000000000 */
[----:B------:R-:W-:-:S04]  /*03b0*/  IADD3 R0, PT, PT, R16, R9, RZ ;  /* 0x0000000910007210 */ /* 0x000fc80007ffe0ff */
[----:B------:R-:W-:Y:S01]  /*03c0*/  ISETP.GE.AND P0, PT, R17, R0, PT ;  /* 0x000000001100720c */ /* 0x000fe20003f06270 */
[----:B------:R1:W-:-:S12]  /*03d0*/  STG.E desc[UR4][R4.64], R7 ;  /* 0x0000000704007986 */ /* 0x0003d8000c101904 */
[----:B-1----:R-:W-:Y:S05]  /*03e0*/  @!P0 BRA `(.L_x_1) ;  /* 0xfffffffc00dc8947 */ /* 0x002fea000383ffff */
[----:B------:R-:W-:Y:S05]  /*03f0*/  EXIT ;  /* 0x000000000000794d */ /* 0x000fea0003800000 */
.L_x_2:
[----:B------:R-:W-:-:S00]  /*0400*/  BRA `(.L_x_2) ;  /* 0xfffffffc00fc7947 */ /* 0x000fc0000383ffff */
[----:B------:R-:W-:-:S00]  /*0410*/  NOP ;  /* 0x0000000000007918 */ /* 0x000fc00000000000 */
        /* <DEDUP_REMOVED lines=14> */
.L_x_3:


//--------------------- .nv.global.init           --------------------------
	.section	.nv.global.init,"aw",@progbits
.nv.global.init:
	.type		$str,@object
	.size		$str,(.L_0 - $str)
$str:
        /*0000*/ 	.byte	0x54, 0x68, 0x72, 0x65, 0x61, 0x64, 0x20, 0x20, 0x25, 0x64, 0x2c, 0x20, 0x62, 0x6c, 0x6f, 0x63
        /*0010*/ 	.byte	0x6b, 0x20, 0x25, 0x64, 0x2c, 0x20, 0x73, 0x69, 0x6c, 0x69, 0x63, 0x65, 0x20, 0x73, 0x69, 0x7a
        /*0020*/ 	.byte	0x65, 0x20, 0x25, 0x64, 0x2c, 0x20, 0x69, 0x6e, 0x69, 0x74, 0x20, 0x25, 0x64, 0x2c, 0x20, 0x65
        /*0030*/ 	.byte	0x6e, 0x64, 0x20, 0x25, 0x64, 0x0a, 0x00
.L_0:


//--------------------- .nv.shared.reserved.0     --------------------------
	.section	.nv.shared.reserved.0,"aw",@nobits
	.weak		__nv_reservedSMEM_offset_0_alias
	.size		__nv_reservedSMEM_offset_0_alias, 0, 64
	.other		__nv_reservedSMEM_offset_0_alias,@"STO_CUDA_RESERVED_SHARED STV_DEFAULT"
__nv_reservedSMEM_offset_0_alias:
	.zero		0
	.zero		64


//--------------------- .nv.constant0._Z3addiPfS_ --------------------------
	.section	.nv.constant0._Z3addiPfS_,"a",@progbits
	.sectionflags	@""
	.align	4
.nv.constant0._Z3addiPfS_:
	.zero		920


//--------------------- SYMBOLS --------------------------

	.type		.nv.reservedSmem.offset0,@object
	.size		.nv.reservedSmem.offset0,0x4
	.type		vprintf,@function
